	.headerflags	@"EF_CUDA_TEXMODE_UNIFIED EF_CUDA_64BIT_ADDRESS EF_CUDA_SM75 EF_CUDA_VIRTUAL_SM(EF_CUDA_SM75)"
	.elftype	@"ET_EXEC"


//--------------------- .nv.info                  --------------------------
	.section	.nv.info,"",@"SHT_CUDA_INFO"
	.align	4


	//----- nvinfo : EIATTR_REGCOUNT
	.align		4
        /*0000*/ 	.byte	0x04, 0x2f
        /*0002*/ 	.short	(.L_1 - .L_0)
	.align		4
.L_0:
        /*0004*/ 	.word	index@(NV12ToGrayScale)
        /*0008*/ 	.word	0x0000000c


	//----- nvinfo : EIATTR_MAX_STACK_SIZE
	.align		4
.L_1:
        /*000c*/ 	.byte	0x04, 0x23
        /*000e*/ 	.short	(.L_3 - .L_2)
	.align		4
.L_2:
        /*0010*/ 	.word	index@(NV12ToGrayScale)
        /*0014*/ 	.word	0x00000000


	//----- nvinfo : EIATTR_MIN_STACK_SIZE
	.align		4
.L_3:
        /*0018*/ 	.byte	0x04, 0x12
        /*001a*/ 	.short	(.L_5 - .L_4)
	.align		4
.L_4:
        /*001c*/ 	.word	index@(NV12ToGrayScale)
        /*0020*/ 	.word	0x00000000


	//----- nvinfo : EIATTR_FRAME_SIZE
	.align		4
.L_5:
        /*0024*/ 	.byte	0x04, 0x11
        /*0026*/ 	.short	(.L_7 - .L_6)
	.align		4
.L_6:
        /*0028*/ 	.word	index@(NV12ToGrayScale)
        /*002c*/ 	.word	0x00000000


	//----- nvinfo : EIATTR_REGCOUNT
	.align		4
.L_7:
        /*0030*/ 	.byte	0x04, 0x2f
        /*0032*/ 	.short	(.L_9 - .L_8)
	.align		4
.L_8:
        /*0034*/ 	.word	index@(NV12ToARGB)
        /*0038*/ 	.word	0x00000013


	//----- nvinfo : EIATTR_MAX_STACK_SIZE
	.align		4
.L_9:
        /*003c*/ 	.byte	0x04, 0x23
        /*003e*/ 	.short	(.L_11 - .L_10)
	.align		4
.L_10:
        /*0040*/ 	.word	index@(NV12ToARGB)
        /*0044*/ 	.word	0x00000000


	//----- nvinfo : EIATTR_MIN_STACK_SIZE
	.align		4
.L_11:
        /*0048*/ 	.byte	0x04, 0x12
        /*004a*/ 	.short	(.L_13 - .L_12)
	.align		4
.L_12:
        /*004c*/ 	.word	index@(NV12ToARGB)
        /*0050*/ 	.word	0x00000000


	//----- nvinfo : EIATTR_FRAME_SIZE
	.align		4
.L_13:
        /*0054*/ 	.byte	0x04, 0x11
        /*0056*/ 	.short	(.L_15 - .L_14)
	.align		4
.L_14:
        /*0058*/ 	.word	index@(NV12ToARGB)
        /*005c*/ 	.word	0x00000000


	//----- nvinfo : EIATTR_REGCOUNT
	.align		4
.L_15:
        /*0060*/ 	.byte	0x04, 0x2f
        /*0062*/ 	.short	(.L_17 - .L_16)
	.align		4
.L_16:
        /*0064*/ 	.word	index@(Luminance)
        /*0068*/ 	.word	0x00000025


	//----- nvinfo : EIATTR_MAX_STACK_SIZE
	.align		4
.L_17:
        /*006c*/ 	.byte	0x04, 0x23
        /*006e*/ 	.short	(.L_19 - .L_18)
	.align		4
.L_18:
        /*0070*/ 	.word	index@(Luminance)
        /*0074*/ 	.word	0x00000000


	//----- nvinfo : EIATTR_MIN_STACK_SIZE
	.align		4
.L_19:
        /*0078*/ 	.byte	0x04, 0x12
        /*007a*/ 	.short	(.L_21 - .L_20)
	.align		4
.L_20:
        /*007c*/ 	.word	index@(Luminance)
        /*0080*/ 	.word	0x00000000


	//----- nvinfo : EIATTR_FRAME_SIZE
	.align		4
.L_21:
        /*0084*/ 	.byte	0x04, 0x11
        /*0086*/ 	.short	(.L_23 - .L_22)
	.align		4
.L_22:
        /*0088*/ 	.word	index@(Luminance)
        /*008c*/ 	.word	0x00000000
.L_23:


//--------------------- .nv.info.Luminance        --------------------------
	.section	.nv.info.Luminance,"",@"SHT_CUDA_INFO"
	.align	4


	//----- nvinfo : EIATTR_PARAM_CBANK
	.align		4
        /*0000*/ 	.byte	0x04, 0x0a
        /*0002*/ 	.short	(.L_25 - .L_24)
	.align		4
.L_24:
        /*0004*/ 	.word	index@(.nv.constant0.Luminance)
        /*0008*/ 	.short	0x0160
        /*000a*/ 	.short	0x0028


	//----- nvinfo : EIATTR_CBANK_PARAM_SIZE
	.align		4
.L_25:
        /*000c*/ 	.byte	0x03, 0x19
        /*000e*/ 	.short	0x0028


	//----- nvinfo : EIATTR_KPARAM_INFO
	.align		4
        /*0010*/ 	.byte	0x04, 0x17
        /*0012*/ 	.short	(.L_27 - .L_26)
.L_26:
        /*0014*/ 	.word	0x00000000
        /*0018*/ 	.short	0x0006
        /*001a*/ 	.short	0x0020
        /*001c*/ 	.byte	0x00, 0xf0, 0x21, 0x00


	//----- nvinfo : EIATTR_KPARAM_INFO
	.align		4
.L_27:
        /*0020*/ 	.byte	0x04, 0x17
        /*0022*/ 	.short	(.L_29 - .L_28)
.L_28:
        /*0024*/ 	.word	0x00000000
        /*0028*/ 	.short	0x0005
        /*002a*/ 	.short	0x001c
        /*002c*/ 	.byte	0x00, 0xf0, 0x11, 0x00


	//----- nvinfo : EIATTR_KPARAM_INFO
	.align		4
.L_29:
        /*0030*/ 	.byte	0x04, 0x17
        /*0032*/ 	.short	(.L_31 - .L_30)
.L_30:
        /*0034*/ 	.word	0x00000000
        /*0038*/ 	.short	0x0004
        /*003a*/ 	.short	0x0018
        /*003c*/ 	.byte	0x00, 0xf0, 0x11, 0x00


	//----- nvinfo : EIATTR_KPARAM_INFO
	.align		4
.L_31:
        /*0040*/ 	.byte	0x04, 0x17
        /*0042*/ 	.short	(.L_33 - .L_32)
.L_32:
        /*0044*/ 	.word	0x00000000
        /*0048*/ 	.short	0x0003
        /*004a*/ 	.short	0x0014
        /*004c*/ 	.byte	0x00, 0xf0, 0x11, 0x00


	//----- nvinfo : EIATTR_KPARAM_INFO
	.align		4
.L_33:
        /*0050*/ 	.byte	0x04, 0x17
        /*0052*/ 	.short	(.L_35 - .L_34)
.L_34:
        /*0054*/ 	.word	0x00000000
        /*0058*/ 	.short	0x0002
        /*005a*/ 	.short	0x0010
        /*005c*/ 	.byte	0x00, 0xf0, 0x11, 0x00


	//----- nvinfo : EIATTR_KPARAM_INFO
	.align		4
.L_35:
        /*0060*/ 	.byte	0x04, 0x17
        /*0062*/ 	.short	(.L_37 - .L_36)
.L_36:
        /*0064*/ 	.word	0x00000000
        /*0068*/ 	.short	0x0001
        /*006a*/ 	.short	0x0008
        /*006c*/ 	.byte	0x00, 0xf0, 0x21, 0x00


	//----- nvinfo : EIATTR_KPARAM_INFO
	.align		4
.L_37:
        /*0070*/ 	.byte	0x04, 0x17
        /*0072*/ 	.short	(.L_39 - .L_38)
.L_38:
        /*0074*/ 	.word	0x00000000
        /*0078*/ 	.short	0x0000
        /*007a*/ 	.short	0x0000
        /*007c*/ 	.byte	0x00, 0xf0, 0x21, 0x00


	//----- nvinfo : EIATTR_MAXREG_COUNT
	.align		4
.L_39:
        /*0080*/ 	.byte	0x03, 0x1b
        /*0082*/ 	.short	0x00ff


	//----- nvinfo : EIATTR_EXIT_INSTR_OFFSETS
	.align		4
        /*0084*/ 	.byte	0x04, 0x1c
        /*0086*/ 	.short	(.L_41 - .L_40)


	//   ....[0]....
.L_40:
        /*0088*/ 	.word	0x00000e10
.L_41:


//--------------------- .nv.info.NV12ToARGB       --------------------------
	.section	.nv.info.NV12ToARGB,"",@"SHT_CUDA_INFO"
	.align	4


	//----- nvinfo : EIATTR_PARAM_CBANK
	.align		4
        /*0000*/ 	.byte	0x04, 0x0a
        /*0002*/ 	.short	(.L_43 - .L_42)
	.align		4
.L_42:
        /*0004*/ 	.word	index@(.nv.constant0.NV12ToARGB)
        /*0008*/ 	.short	0x0160
        /*000a*/ 	.short	0x0030


	//----- nvinfo : EIATTR_CBANK_PARAM_SIZE
	.align		4
.L_43:
        /*000c*/ 	.byte	0x03, 0x19
        /*000e*/ 	.short	0x0030


	//----- nvinfo : EIATTR_KPARAM_INFO
	.align		4
        /*0010*/ 	.byte	0x04, 0x17
        /*0012*/ 	.short	(.L_45 - .L_44)
.L_44:
        /*0014*/ 	.word	0x00000000
        /*0018*/ 	.short	0x0006
        /*001a*/ 	.short	0x002c
        /*001c*/ 	.byte	0x00, 0xf0, 0x11, 0x00


	//----- nvinfo : EIATTR_KPARAM_INFO
	.align		4
.L_45:
        /*0020*/ 	.byte	0x04, 0x17
        /*0022*/ 	.short	(.L_47 - .L_46)
.L_46:
        /*0024*/ 	.word	0x00000000
        /*0028*/ 	.short	0x0005
        /*002a*/ 	.short	0x0028
        /*002c*/ 	.byte	0x00, 0xf0, 0x11, 0x00


	//----- nvinfo : EIATTR_KPARAM_INFO
	.align		4
.L_47:
        /*0030*/ 	.byte	0x04, 0x17
        /*0032*/ 	.short	(.L_49 - .L_48)
.L_48:
        /*0034*/ 	.word	0x00000000
        /*0038*/ 	.short	0x0004
        /*003a*/ 	.short	0x0020
        /*003c*/ 	.byte	0x00, 0xf0, 0x21, 0x00


	//----- nvinfo : EIATTR_KPARAM_INFO
	.align		4
.L_49:
        /*0040*/ 	.byte	0x04, 0x17
        /*0042*/ 	.short	(.L_51 - .L_50)
.L_50:
        /*0044*/ 	.word	0x00000000
        /*0048*/ 	.short	0x0003
        /*004a*/ 	.short	0x0018
        /*004c*/ 	.byte	0x00, 0xf0, 0x21, 0x00


	//----- nvinfo : EIATTR_KPARAM_INFO
	.align		4
.L_51:
        /*0050*/ 	.byte	0x04, 0x17
        /*0052*/ 	.short	(.L_53 - .L_52)
.L_52:
        /*0054*/ 	.word	0x00000000
        /*0058*/ 	.short	0x0002
        /*005a*/ 	.short	0x0010
        /*005c*/ 	.byte	0x00, 0xf0, 0x21, 0x00


	//----- nvinfo : EIATTR_KPARAM_INFO
	.align		4
.L_53:
        /*0060*/ 	.byte	0x04, 0x17
        /*0062*/ 	.short	(.L_55 - .L_54)
.L_54:
        /*0064*/ 	.word	0x00000000
        /*0068*/ 	.short	0x0001
        /*006a*/ 	.short	0x0008
        /*006c*/ 	.byte	0x00, 0xf0, 0x21, 0x00


	//----- nvinfo : EIATTR_KPARAM_INFO
	.align		4
.L_55:
        /*0070*/ 	.byte	0x04, 0x17
        /*0072*/ 	.short	(.L_57 - .L_56)
.L_56:
        /*0074*/ 	.word	0x00000000
        /*0078*/ 	.short	0x0000
        /*007a*/ 	.short	0x0000
        /*007c*/ 	.byte	0x00, 0xf0, 0x21, 0x00


	//----- nvinfo : EIATTR_MAXREG_COUNT
	.align		4
.L_57:
        /*0080*/ 	.byte	0x03, 0x1b
        /*0082*/ 	.short	0x00ff


	//----- nvinfo : EIATTR_EXIT_INSTR_OFFSETS
	.align		4
        /*0084*/ 	.byte	0x04, 0x1c
        /*0086*/ 	.short	(.L_59 - .L_58)


	//   ....[0]....
.L_58:
        /*0088*/ 	.word	0x000000b0


	//   ....[1]....
        /*008c*/ 	.word	0x00000620
.L_59:


//--------------------- .nv.info.NV12ToGrayScale  --------------------------
	.section	.nv.info.NV12ToGrayScale,"",@"SHT_CUDA_INFO"
	.align	4


	//----- nvinfo : EIATTR_PARAM_CBANK
	.align		4
        /*0000*/ 	.byte	0x04, 0x0a
        /*0002*/ 	.short	(.L_61 - .L_60)
	.align		4
.L_60:
        /*0004*/ 	.word	index@(.nv.constant0.NV12ToGrayScale)
        /*0008*/ 	.short	0x0160
        /*000a*/ 	.short	0x0028


	//----- nvinfo : EIATTR_CBANK_PARAM_SIZE
	.align		4
.L_61:
        /*000c*/ 	.byte	0x03, 0x19
        /*000e*/ 	.short	0x0028


	//----- nvinfo : EIATTR_KPARAM_INFO
	.align		4
        /*0010*/ 	.byte	0x04, 0x17
        /*0012*/ 	.short	(.L_63 - .L_62)
.L_62:
        /*0014*/ 	.word	0x00000000
        /*0018*/ 	.short	0x0005
        /*001a*/ 	.short	0x0024
        /*001c*/ 	.byte	0x00, 0xf0, 0x11, 0x00


	//----- nvinfo : EIATTR_KPARAM_INFO
	.align		4
.L_63:
        /*0020*/ 	.byte	0x04, 0x17
        /*0022*/ 	.short	(.L_65 - .L_64)
.L_64:
        /*0024*/ 	.word	0x00000000
        /*0028*/ 	.short	0x0004
        /*002a*/ 	.short	0x0020
        /*002c*/ 	.byte	0x00, 0xf0, 0x11, 0x00


	//----- nvinfo : EIATTR_KPARAM_INFO
	.align		4
.L_65:
        /*0030*/ 	.byte	0x04, 0x17
        /*0032*/ 	.short	(.L_67 - .L_66)
.L_66:
        /*0034*/ 	.word	0x00000000
        /*0038*/ 	.short	0x0003
        /*003a*/ 	.short	0x0018
        /*003c*/ 	.byte	0x00, 0xf0, 0x21, 0x00


	//----- nvinfo : EIATTR_KPARAM_INFO
	.align		4
.L_67:
        /*0040*/ 	.byte	0x04, 0x17
        /*0042*/ 	.short	(.L_69 - .L_68)
.L_68:
        /*0044*/ 	.word	0x00000000
        /*0048*/ 	.short	0x0002
        /*004a*/ 	.short	0x0010
        /*004c*/ 	.byte	0x00, 0xf0, 0x21, 0x00


	//----- nvinfo : EIATTR_KPARAM_INFO
	.align		4
.L_69:
        /*0050*/ 	.byte	0x04, 0x17
        /*0052*/ 	.short	(.L_71 - .L_70)
.L_70:
        /*0054*/ 	.word	0x00000000
        /*0058*/ 	.short	0x0001
        /*005a*/ 	.short	0x0008
        /*005c*/ 	.byte	0x00, 0xf0, 0x21, 0x00


	//----- nvinfo : EIATTR_KPARAM_INFO
	.align		4
.L_71:
        /*0060*/ 	.byte	0x04, 0x17
        /*0062*/ 	.short	(.L_73 - .L_72)
.L_72:
        /*0064*/ 	.word	0x00000000
        /*0068*/ 	.short	0x0000
        /*006a*/ 	.short	0x0000
        /*006c*/ 	.byte	0x00, 0xf0, 0x21, 0x00


	//----- nvinfo : EIATTR_MAXREG_COUNT
	.align		4
.L_73:
        /*0070*/ 	.byte	0x03, 0x1b
        /*0072*/ 	.short	0x00ff


	//----- nvinfo : EIATTR_EXIT_INSTR_OFFSETS
	.align		4
        /*0074*/ 	.byte	0x04, 0x1c
        /*0076*/ 	.short	(.L_75 - .L_74)


	//   ....[0]....
.L_74:
        /*0078*/ 	.word	0x00000090


	//   ....[1]....
        /*007c*/ 	.word	0x000001c0
.L_75:


//--------------------- .nv.constant0.Luminance   --------------------------
	.section	.nv.constant0.Luminance,"a",@progbits
	.align	4
.nv.constant0.Luminance:
	.zero		392


//--------------------- .nv.constant0.NV12ToARGB  --------------------------
	.section	.nv.constant0.NV12ToARGB,"a",@progbits
	.align	4
.nv.constant0.NV12ToARGB:
	.zero		400


//--------------------- .nv.constant0.NV12ToGrayScale --------------------------
	.section	.nv.constant0.NV12ToGrayScale,"a",@progbits
	.align	4
.nv.constant0.NV12ToGrayScale:
	.zero		392


//--------------------- .text.Luminance           --------------------------
	.section	.text.Luminance,"ax",@progbits
	.sectioninfo	@"SHI_REGISTERS=37"
	.align	128
        .global         Luminance
        .type           Luminance,@function
        .size           Luminance,(.L_x_13 - Luminance)
        .other          Luminance,@"STO_CUDA_ENTRY STV_DEFAULT"
Luminance:
.text.Luminance:
[----:B------:R-:W-:-:S08]  /*0000*/  IMAD.MOV.U32 R1, RZ, RZ, c[0x0][0x28] ;  /* 0x00000a00ff017624 */ /* 0x000fd000078e00ff */
[----:B------:R-:W-:Y:S01]  /*0010*/  IMAD.MOV.U32 R0, RZ, RZ, c[0x0][0x170] ;  /* 0x00005c00ff007624 */ /* 0x000fe200078e00ff */
[----:B------:R-:W-:-:S04]  /*0020*/  CS2R R4, SRZ ;  /* 0x0000000000047805 */ /* 0x000fc8000001ff00 */
[----:B------:R-:W-:-:S12]  /*0030*/  ISETP.GT.AND P0, PT, R0, c[0x0][0x174], PT ;  /* 0x00005d0000007a0c */ /* 0x000fd80003f04270 */
[----:B------:R-:W-:Y:S05]  /*0040*/  @P0 BRA `(.L_x_0) ;  /* 0x00000da000000947 */ /* 0x000fea0003800000 */
[----:B------:R-:W-:Y:S01]  /*0050*/  IMAD.MOV.U32 R2, RZ, RZ, c[0x0][0x178] ;  /* 0x00005e00ff027624 */ /* 0x000fe200078e00ff */
[----:B------:R-:W-:Y:S01]  /*0060*/  CS2R R4, SRZ ;  /* 0x0000000000047805 */ /* 0x000fe2000001ff00 */
[----:B------:R-:W-:Y:S01]  /*0070*/  IMAD.MOV.U32 R3, RZ, RZ, 0x1 ;  /* 0x00000001ff037424 */ /* 0x000fe200078e00ff */
[----:B------:R-:W-:Y:S01]  /*0080*/  UMOV UR5, URZ ;  /* 0x0000003f00057c82 */ /* 0x000fe20008000000 */
[----:B------:R-:W-:Y:S01]  /*0090*/  IMAD.MOV.U32 R0, RZ, RZ, c[0x0][0x170] ;  /* 0x00005c00ff007624 */ /* 0x000fe200078e00ff */
[----:B------:R-:W-:-:S04]  /*00a0*/  IMNMX R2, R2, c[0x0][0x17c], !PT ;  /* 0x00005f0002027a17 */ /* 0x000fc80007800200 */
[----:B------:R-:W-:Y:S02]  /*00b0*/  IADD3 R2, R2, -c[0x0][0x178], R3 ;  /* 0x80005e0002027a10 */ /* 0x000fe40007ffe003 */
[----:B------:R-:W-:-:S08]  /*00c0*/  IADD3 R3, R3, c[0x0][0x178], RZ ;  /* 0x00005e0003037a10 */ /* 0x000fd00007ffe0ff */
.L_x_9:
[----:B------:R-:W-:-:S05]  /*00d0*/  IMAD.MOV.U32 R13, RZ, RZ, c[0x0][0x178] ;  /* 0x00005e00ff0d7624 */ /* 0x000fca00078e00ff */
[----:B------:R-:W-:-:S12]  /*00e0*/  ISETP.GT.AND P0, PT, R13, c[0x0][0x17c], PT ;  /* 0x00005f000d007a0c */ /* 0x000fd80003f04270 */
[----:B------:R-:W-:Y:S05]  /*00f0*/  @P0 BRA `(.L_x_1) ;  /* 0x00000cb000000947 */ /* 0x000fea0003800000 */
[----:B------:R-:W-:-:S04]  /*0100*/  LOP3.LUT R6, R2, 0x3, RZ, 0xc0, !PT ;  /* 0x0000000302067812 */ /* 0x000fc800078ec0ff */
[----:B------:R-:W-:-:S12]  /*0110*/  ISETP.NE.AND P0, PT, R6, RZ, PT ;  /* 0x000000ff0600720c */ /* 0x000fd80003f05270 */
[----:B------:R-:W-:Y:S05]  /*0120*/  @!P0 BRA `(.L_x_2) ;  /* 0x000002f000008947 */ /* 0x000fea0003800000 */
[----:B------:R-:W-:Y:S02]  /*0130*/  ISETP.NE.AND P0, PT, R6, 0x1, PT ;  /* 0x000000010600780c */ /* 0x000fe40003f05270 */
[----:B------:R-:W-:-:S10]  /*0140*/  SHF.R.S32.HI R15, RZ, 0x1f, R0 ;  /* 0x0000001fff0f7819 */ /* 0x000fd40000011400 */
[----:B------:R-:W-:Y:S05]  /*0150*/  @!P0 BRA `(.L_x_3) ;  /* 0x000001c000008947 */ /* 0x000fea0003800000 */
[----:B------:R-:W-:-:S12]  /*0160*/  ISETP.NE.AND P0, PT, R6, 0x2, PT ;  /* 0x000000020600780c */ /* 0x000fd80003f05270 */
[----:B------:R-:W-:Y:S01]  /*0170*/  @P0 IMAD.MOV.U32 R9, RZ, RZ, c[0x0][0x168] ;  /* 0x00005a00ff090624 */ /* 0x000fe200078e00ff */
[----:B------:R-:W-:Y:S01]  /*0180*/  @P0 SHF.R.S32.HI R8, RZ, 0x1f, R13 ;  /* 0x0000001fff080819 */ /* 0x000fe2000001140d */
[----:B------:R-:W-:Y:S02]  /*0190*/  @P0 IMAD.MOV.U32 R6, RZ, RZ, R0 ;  /* 0x000000ffff060224 */ /* 0x000fe400078e0000 */
[----:B------:R-:W-:Y:S02]  /*01a0*/  @P0 IMAD.MOV.U32 R7, RZ, RZ, R15 ;  /* 0x000000ffff070224 */ /* 0x000fe400078e000f */
[----:B------:R-:W-:Y:S02]  /*01b0*/  @P0 IMAD R8, R8, c[0x0][0x168], RZ ;  /* 0x00005a0008080a24 */ /* 0x000fe400078e02ff */
[----:B------:R-:W-:Y:S02]  /*01c0*/  @P0 IMAD.WIDE.U32 R6, R9, c[0x0][0x178], R6 ;  /* 0x00005e0009060a25 */ /* 0x000fe400078e0006 */
[----:B------:R-:W-:-:S02]  /*01d0*/  @P0 IMAD.MOV.U32 R11, RZ, RZ, R3 ;  /* 0x000000ffff0b0224 */ /* 0x000fc400078e0003 */
[----:B------:R-:W-:Y:S02]  /*01e0*/  @!P0 IMAD.MOV.U32 R11, RZ, RZ, c[0x0][0x178] ;  /* 0x00005e00ff0b8624 */ /* 0x000fe400078e00ff */
[----:B------:R-:W-:Y:S01]  /*01f0*/  @P0 IMAD R13, R13, c[0x0][0x16c], R8 ;  /* 0x00005b000d0d0a24 */ /* 0x000fe200078e0208 */
[----:B------:R-:W-:Y:S01]  /*0200*/  @P0 IADD3 R6, P1, R6, c[0x0][0x160], RZ ;  /* 0x0000580006060a10 */ /* 0x000fe20007f3e0ff */
[----:B------:R-:W-:Y:S01]  /*0210*/  IMAD.MOV.U32 R8, RZ, RZ, R0 ;  /* 0x000000ffff087224 */ /* 0x000fe200078e0000 */
[----:B------:R-:W-:Y:S01]  /*0220*/  SHF.R.S32.HI R10, RZ, 0x1f, R11 ;  /* 0x0000001fff0a7819 */ /* 0x000fe2000001140b */
[----:B------:R-:W-:Y:S01]  /*0230*/  IMAD.MOV.U32 R9, RZ, RZ, R15 ;  /* 0x000000ffff097224 */ /* 0x000fe200078e000f */
[----:B------:R-:W-:-:S03]  /*0240*/  @P0 IADD3.X R7, R7, c[0x0][0x164], R13, P1, !PT ;  /* 0x0000590007070a10 */ /* 0x000fc60000ffe40d */
[----:B------:R-:W-:Y:S02]  /*0250*/  IMAD.WIDE.U32 R8, R11, c[0x0][0x168], R8 ;  /* 0x00005a000b087a25 */ /* 0x000fe400078e0008 */
[----:B------:R-:W-:-:S03]  /*0260*/  IMAD R10, R10, c[0x0][0x168], RZ ;  /* 0x00005a000a0a7a24 */ /* 0x000fc600078e02ff */
[----:B------:R-:W2:Y:S01]  /*0270*/  @P0 LDG.E.U8.SYS R7, [R6] ;  /* 0x0000000006070381 */ /* 0x000ea200001ee100 */
[----:B------:R-:W-:Y:S01]  /*0280*/  IMAD R13, R11, c[0x0][0x16c], R10 ;  /* 0x00005b000b0d7a24 */ /* 0x000fe200078e020a */
[----:B------:R-:W-:-:S04]  /*0290*/  IADD3 R8, P1, R8, c[0x0][0x160], RZ ;  /* 0x0000580008087a10 */ /* 0x000fc80007f3e0ff */
[----:B------:R-:W-:-:S08]  /*02a0*/  IADD3.X R9, R9, c[0x0][0x164], R13, P1, !PT ;  /* 0x0000590009097a10 */ /* 0x000fd00000ffe40d */
[----:B------:R-:W3:Y:S01]  /*02b0*/  LDG.E.U8.SYS R9, [R8] ;  /* 0x0000000008097381 */ /* 0x000ee200001ee100 */
[----:B------:R-:W-:Y:S02]  /*02c0*/  IADD3 R11, R11, 0x1, RZ ;  /* 0x000000010b0b7810 */ /* 0x000fe40007ffe0ff */
[----:B--2---:R-:W-:-:S05]  /*02d0*/  @P0 IADD3 R4, P1, R7, R4, RZ ;  /* 0x0000000407040210 */ /* 0x004fca0007f3e0ff */
[----:B------:R-:W-:Y:S01]  /*02e0*/  @P0 IMAD.X R5, RZ, RZ, R5, P1 ;  /* 0x000000ffff050224 */ /* 0x000fe200008e0605 */
[----:B---3--:R-:W-:-:S05]  /*02f0*/  IADD3 R4, P0, R9, R4, RZ ;  /* 0x0000000409047210 */ /* 0x008fca0007f1e0ff */
[----:B------:R-:W-:Y:S01]  /*0300*/  IMAD.X R5, RZ, RZ, R5, P0 ;  /* 0x000000ffff057224 */ /* 0x000fe200000e0605 */
[----:B------:R-:W-:Y:S07]  /*0310*/  BRA `(.L_x_4) ;  /* 0x0000001000007947 */ /* 0x000fee0003800000 */
.L_x_3:
[----:B------:R-:W-:-:S08]  /*0320*/  IMAD.MOV.U32 R11, RZ, RZ, c[0x0][0x178] ;  /* 0x00005e00ff0b7624 */ /* 0x000fd000078e00ff */
.L_x_4:
[----:B------:R-:W-:Y:S01]  /*0330*/  IMAD.MOV.U32 R6, RZ, RZ, R0 ;  /* 0x000000ffff067224 */ /* 0x000fe200078e0000 */
[----:B------:R-:W-:Y:S01]  /*0340*/  SHF.R.S32.HI R8, RZ, 0x1f, R11 ;  /* 0x0000001fff087819 */ /* 0x000fe2000001140b */
[----:B------:R-:W-:-:S04]  /*0350*/  IMAD.MOV.U32 R7, RZ, RZ, R15 ;  /* 0x000000ffff077224 */ /* 0x000fc800078e000f */
[----:B------:R-:W-:Y:S02]  /*0360*/  IMAD.WIDE.U32 R6, R11, c[0x0][0x168], R6 ;  /* 0x00005a000b067a25 */ /* 0x000fe400078e0006 */
[----:B------:R-:W-:-:S04]  /*0370*/  IMAD R8, R8, c[0x0][0x168], RZ ;  /* 0x00005a0008087a24 */ /* 0x000fc800078e02ff */
[----:B------:R-:W-:Y:S01]  /*0380*/  IMAD R9, R11, c[0x0][0x16c], R8 ;  /* 0x00005b000b097a24 */ /* 0x000fe200078e0208 */
[----:B------:R-:W-:-:S04]  /*0390*/  IADD3 R6, P0, R6, c[0x0][0x160], RZ ;  /* 0x0000580006067a10 */ /* 0x000fc80007f1e0ff */
[----:B------:R-:W-:-:S08]  /*03a0*/  IADD3.X R7, R7, c[0x0][0x164], R9, P0, !PT ;  /* 0x0000590007077a10 */ /* 0x000fd000007fe409 */
[----:B------:R-:W2:Y:S01]  /*03b0*/  LDG.E.U8.SYS R7, [R6] ;  /* 0x0000000006077381 */ /* 0x000ea200001ee100 */
[----:B------:R-:W-:Y:S02]  /*03c0*/  IADD3 R11, R11, 0x1, RZ ;  /* 0x000000010b0b7810 */ /* 0x000fe40007ffe0ff */
[----:B--2---:R-:W-:-:S05]  /*03d0*/  IADD3 R8, P0, R7, R4, RZ ;  /* 0x0000000407087210 */ /* 0x004fca0007f1e0ff */
[----:B------:R-:W-:Y:S02]  /*03e0*/  IMAD.X R9, RZ, RZ, R5, P0 ;  /* 0x000000ffff097224 */ /* 0x000fe400000e0605 */
[----:B------:R-:W-:Y:S02]  /*03f0*/  IMAD.MOV.U32 R4, RZ, RZ, R8 ;  /* 0x000000ffff047224 */ /* 0x000fe400078e0008 */
[----:B------:R-:W-:Y:S01]  /*0400*/  IMAD.MOV.U32 R5, RZ, RZ, R9 ;  /* 0x000000ffff057224 */ /* 0x000fe200078e0009 */
[----:B------:R-:W-:Y:S07]  /*0410*/  BRA `(.L_x_5) ;  /* 0x0000004000007947 */ /* 0x000fee0003800000 */
.L_x_2:
[----:B------:R-:W-:Y:S02]  /*0420*/  IMAD.MOV.U32 R8, RZ, RZ, R4 ;  /* 0x000000ffff087224 */ /* 0x000fe400078e0004 */
[----:B------:R-:W-:Y:S02]  /*0430*/  IMAD.MOV.U32 R9, RZ, RZ, R5 ;  /* 0x000000ffff097224 */ /* 0x000fe400078e0005 */
[----:B------:R-:W-:Y:S01]  /*0440*/  IMAD.MOV.U32 R11, RZ, RZ, c[0x0][0x178] ;  /* 0x00005e00ff0b7624 */ /* 0x000fe200078e00ff */
[----:B------:R-:W-:-:S08]  /*0450*/  CS2R R4, SRZ ;  /* 0x0000000000047805 */ /* 0x000fd0000001ff00 */
.L_x_5:
[----:B------:R-:W-:-:S12]  /*0460*/  ISETP.GE.U32.AND P0, PT, R2, 0x4, PT ;  /* 0x000000040200780c */ /* 0x000fd80003f06070 */
[----:B------:R-:W-:Y:S05]  /*0470*/  @!P0 BRA `(.L_x_1) ;  /* 0x0000093000008947 */ /* 0x000fea0003800000 */
[----:B------:R-:W-:Y:S01]  /*0480*/  ULDC UR4, c[0x0][0x170] ;  /* 0x00005c0000047ab9 */ /* 0x000fe20000000800 */
[----:B------:R-:W-:Y:S01]  /*0490*/  SHF.R.S32.HI R7, RZ, 0x1f, R11 ;  /* 0x0000001fff077819 */ /* 0x000fe2000001140b */
[----:B------:R-:W-:Y:S01]  /*04a0*/  UIADD3 UR4, UR5, UR4, URZ ;  /* 0x0000000405047290 */ /* 0x000fe2000fffe03f */
[----:B------:R-:W-:-:S03]  /*04b0*/  IADD3 R6, R11, -0x1, RZ ;  /* 0xffffffff0b067810 */ /* 0x000fc60007ffe0ff */
[----:B------:R-:W-:Y:S01]  /*04c0*/  USHF.R.S32.HI UR6, URZ, 0x1f, UR4 ;  /* 0x0000001f3f067899 */ /* 0x000fe20008011404 */
[----:B------:R-:W-:Y:S01]  /*04d0*/  IMAD R10, R7, c[0x0][0x168], RZ ;  /* 0x00005a00070a7a24 */ /* 0x000fe200078e02ff */
[----:B------:R-:W-:Y:S01]  /*04e0*/  IADD3 R7, -R6, c[0x0][0x17c], RZ ;  /* 0x00005f0006077a10 */ /* 0x000fe20007ffe1ff */
[----:B------:R-:W-:-:S03]  /*04f0*/  IMAD.U32 R4, RZ, RZ, UR4 ;  /* 0x00000004ff047e24 */ /* 0x000fc6000f8e00ff */
[----:B------:R-:W-:Y:S01]  /*0500*/  IMAD.U32 R5, RZ, RZ, UR6 ;  /* 0x00000006ff057e24 */ /* 0x000fe2000f8e00ff */
[----:B------:R-:W-:-:S03]  /*0510*/  ISETP.GT.AND P1, PT, R7, 0xc, PT ;  /* 0x0000000c0700780c */ /* 0x000fc60003f24270 */
[C---:B------:R-:W-:Y:S02]  /*0520*/  IMAD.WIDE.U32 R4, R11.reuse, c[0x0][0x168], R4 ;  /* 0x00005a000b047a25 */ /* 0x040fe400078e0004 */
[----:B------:R-:W-:-:S05]  /*0530*/  IMAD R11, R11, c[0x0][0x16c], R10 ;  /* 0x00005b000b0b7a24 */ /* 0x000fca00078e020a */
[----:B------:R-:W-:Y:S01]  /*0540*/  IADD3 R24, P0, R4, c[0x0][0x160], RZ ;  /* 0x0000580004187a10 */ /* 0x000fe20007f1e0ff */
[----:B------:R-:W-:-:S03]  /*0550*/  IMAD.MOV.U32 R4, RZ, RZ, R8 ;  /* 0x000000ffff047224 */ /* 0x000fc600078e0008 */
[----:B------:R-:W-:Y:S01]  /*0560*/  IADD3.X R25, R5, c[0x0][0x164], R11, P0, !PT ;  /* 0x0000590005197a10 */ /* 0x000fe200007fe40b */
[----:B------:R-:W-:Y:S01]  /*0570*/  IMAD.MOV.U32 R5, RZ, RZ, R9 ;  /* 0x000000ffff057224 */ /* 0x000fe200078e0009 */
[----:B------:R-:W-:Y:S01]  /*0580*/  PLOP3.LUT P0, PT, PT, PT, PT, 0x80, 0x0 ;  /* 0x000000000000781c */ /* 0x000fe20003f0f070 */
[----:B------:R-:W-:Y:S11]  /*0590*/  @!P1 BRA `(.L_x_6) ;  /* 0x0000048000009947 */ /* 0x000ff60003800000 */
[----:B------:R-:W-:Y:S01]  /*05a0*/  PLOP3.LUT P0, PT, PT, PT, PT, 0x8, 0x0 ;  /* 0x000000000000781c */ /* 0x000fe20003f0e170 */
[----:B------:R-:W-:Y:S02]  /*05b0*/  ULDC UR4, c[0x0][0x17c] ;  /* 0x00005f0000047ab9 */ /* 0x000fe40000000800 */
[----:B------:R-:W-:-:S12]  /*05c0*/  UIADD3 UR4, UR4, -0xc, URZ ;  /* 0xfffffff404047890 */ /* 0x000fd8000fffe03f */
.L_x_7:
[----:B------:R-:W-:Y:S01]  /*05d0*/  IADD3 R10, P1, R24, c[0x0][0x168], RZ ;  /* 0x00005a00180a7a10 */ /* 0x000fe20007f3e0ff */
[----:B------:R-:W-:Y:S02]  /*05e0*/  IMAD.MOV.U32 R8, RZ, RZ, R24 ;  /* 0x000000ffff087224 */ /* 0x000fe400078e0018 */
[----:B------:R-:W-:Y:S01]  /*05f0*/  IMAD.MOV.U32 R9, RZ, RZ, R25 ;  /* 0x000000ffff097224 */ /* 0x000fe200078e0019 */
[----:B------:R-:W-:-:S02]  /*0600*/  IADD3.X R11, R25, c[0x0][0x16c], RZ, P1, !PT ;  /* 0x00005b00190b7a10 */ /* 0x000fc40000ffe4ff */
[----:B------:R-:W-:-:S04]  /*0610*/  IADD3 R12, P1, R10, c[0x0][0x168], RZ ;  /* 0x00005a000a0c7a10 */ /* 0x000fc80007f3e0ff */
[----:B------:R-:W-:Y:S01]  /*0620*/  IADD3.X R13, R11, c[0x0][0x16c], RZ, P1, !PT ;  /* 0x00005b000b0d7a10 */ /* 0x000fe20000ffe4ff */
[----:B------:R0:W2:Y:S01]  /*0630*/  LDG.E.U8.SYS R7, [R8] ;  /* 0x0000000008077381 */ /* 0x0000a200001ee100 */
[----:B------:R-:W-:-:S03]  /*0640*/  IADD3 R14, P1, R12, c[0x0][0x168], RZ ;  /* 0x00005a000c0e7a10 */ /* 0x000fc60007f3e0ff */
[----:B------:R1:W2:Y:S01]  /*0650*/  LDG.E.U8.SYS R32, [R10] ;  /* 0x000000000a207381 */ /* 0x0002a200001ee100 */
[----:B------:R-:W-:Y:S02]  /*0660*/  IADD3.X R15, R13, c[0x0][0x16c], RZ, P1, !PT ;  /* 0x00005b000d0f7a10 */ /* 0x000fe40000ffe4ff */
[----:B------:R-:W-:Y:S01]  /*0670*/  IADD3 R16, P1, R14, c[0x0][0x168], RZ ;  /* 0x00005a000e107a10 */ /* 0x000fe20007f3e0ff */
[----:B------:R3:W4:Y:S03]  /*0680*/  LDG.E.U8.SYS R33, [R12] ;  /* 0x000000000c217381 */ /* 0x00072600001ee100 */
[----:B------:R-:W-:Y:S02]  /*0690*/  IADD3.X R17, R15, c[0x0][0x16c], RZ, P1, !PT ;  /* 0x00005b000f117a10 */ /* 0x000fe40000ffe4ff */
[----:B------:R-:W-:Y:S01]  /*06a0*/  IADD3 R18, P1, R16, c[0x0][0x168], RZ ;  /* 0x00005a0010127a10 */ /* 0x000fe20007f3e0ff */
[----:B------:R5:W4:Y:S03]  /*06b0*/  LDG.E.U8.SYS R34, [R14] ;  /* 0x000000000e227381 */ /* 0x000b2600001ee100 */
[----:B------:R-:W-:-:S02]  /*06c0*/  IADD3.X R19, R17, c[0x0][0x16c], RZ, P1, !PT ;  /* 0x00005b0011137a10 */ /* 0x000fc40000ffe4ff */
[----:B------:R-:W-:Y:S01]  /*06d0*/  IADD3 R20, P1, R18, c[0x0][0x168], RZ ;  /* 0x00005a0012147a10 */ /* 0x000fe20007f3e0ff */
[----:B------:R0:W4:Y:S03]  /*06e0*/  LDG.E.U8.SYS R16, [R16] ;  /* 0x0000000010107381 */ /* 0x00012600001ee100 */
[----:B------:R-:W-:Y:S02]  /*06f0*/  IADD3.X R21, R19, c[0x0][0x16c], RZ, P1, !PT ;  /* 0x00005b0013157a10 */ /* 0x000fe40000ffe4ff */
[----:B------:R-:W-:Y:S01]  /*0700*/  IADD3 R22, P1, R20, c[0x0][0x168], RZ ;  /* 0x00005a0014167a10 */ /* 0x000fe20007f3e0ff */
[----:B------:R-:W4:Y:S03]  /*0710*/  LDG.E.U8.SYS R19, [R18] ;  /* 0x0000000012137381 */ /* 0x000f2600001ee100 */
[----:B------:R-:W-:-:S02]  /*0720*/  IADD3.X R23, R21, c[0x0][0x16c], RZ, P1, !PT ;  /* 0x00005b0015177a10 */ /* 0x000fc40000ffe4ff */
[----:B------:R-:W-:Y:S01]  /*0730*/  IADD3 R24, P1, R22, c[0x0][0x168], RZ ;  /* 0x00005a0016187a10 */ /* 0x000fe20007f3e0ff */
[----:B------:R-:W4:Y:S03]  /*0740*/  LDG.E.U8.SYS R20, [R20] ;  /* 0x0000000014147381 */ /* 0x000f2600001ee100 */
        /* <DEDUP_REMOVED lines=10> */
[----:B-1----:R-:W-:Y:S01]  /*07f0*/  IADD3 R10, P1, R30, c[0x0][0x168], RZ ;  /* 0x00005a001e0a7a10 */ /* 0x002fe20007f3e0ff */
[----:B------:R-:W4:Y:S03]  /*0800*/  LDG.E.U8.SYS R28, [R28] ;  /* 0x000000001c1c7381 */ /* 0x000f2600001ee100 */
[----:B------:R-:W-:Y:S02]  /*0810*/  IADD3.X R11, R31, c[0x0][0x16c], RZ, P1, !PT ;  /* 0x00005b001f0b7a10 */ /* 0x000fe40000ffe4ff */
[----:B---3--:R-:W-:Y:S01]  /*0820*/  IADD3 R12, P1, R10, c[0x0][0x168], RZ ;  /* 0x00005a000a0c7a10 */ /* 0x008fe20007f3e0ff */
[----:B------:R-:W3:Y:S03]  /*0830*/  LDG.E.U8.SYS R31, [R30] ;  /* 0x000000001e1f7381 */ /* 0x000ee600001ee100 */
[----:B------:R-:W-:-:S02]  /*0840*/  IADD3.X R13, R11, c[0x0][0x16c], RZ, P1, !PT ;  /* 0x00005b000b0d7a10 */ /* 0x000fc40000ffe4ff */
[----:B-----5:R-:W-:Y:S01]  /*0850*/  IADD3 R14, P1, R12, c[0x0][0x168], RZ ;  /* 0x00005a000c0e7a10 */ /* 0x020fe20007f3e0ff */
[----:B------:R-:W5:Y:S03]  /*0860*/  LDG.E.U8.SYS R10, [R10] ;  /* 0x000000000a0a7381 */ /* 0x000f6600001ee100 */
[----:B------:R-:W-:Y:S02]  /*0870*/  IADD3.X R15, R13, c[0x0][0x16c], RZ, P1, !PT ;  /* 0x00005b000d0f7a10 */ /* 0x000fe40000ffe4ff */
[----:B0-----:R-:W-:Y:S01]  /*0880*/  IADD3 R8, P1, R14, c[0x0][0x168], RZ ;  /* 0x00005a000e087a10 */ /* 0x001fe20007f3e0ff */
[----:B------:R-:W5:Y:S03]  /*0890*/  LDG.E.U8.SYS R13, [R12] ;  /* 0x000000000c0d7381 */ /* 0x000f6600001ee100 */
[----:B------:R-:W-:-:S02]  /*08a0*/  IADD3.X R9, R15, c[0x0][0x16c], RZ, P1, !PT ;  /* 0x00005b000f097a10 */ /* 0x000fc40000ffe4ff */
[----:B------:R-:W5:Y:S06]  /*08b0*/  LDG.E.U8.SYS R14, [R14] ;  /* 0x000000000e0e7381 */ /* 0x000f6c00001ee100 */
[----:B------:R-:W5:Y:S01]  /*08c0*/  LDG.E.U8.SYS R17, [R8] ;  /* 0x0000000008117381 */ /* 0x000f6200001ee100 */
[----:B------:R-:W-:Y:S02]  /*08d0*/  IADD3 R6, R6, 0x10, RZ ;  /* 0x0000001006067810 */ /* 0x000fe40007ffe0ff */
[----:B--2---:R-:W-:-:S04]  /*08e0*/  IADD3 R7, P1, P2, R32, R7, R4 ;  /* 0x0000000720077210 */ /* 0x004fc80007a3e004 */
[----:B------:R-:W-:Y:S02]  /*08f0*/  IADD3.X R5, RZ, RZ, R5, P1, P2 ;  /* 0x000000ffff057210 */ /* 0x000fe40000fe4405 */
[----:B----4-:R-:W-:-:S04]  /*0900*/  IADD3 R33, P3, P4, R34, R33, R7 ;  /* 0x0000002122217210 */ /* 0x010fc80007c7e007 */
[----:B------:R-:W-:Y:S02]  /*0910*/  IADD3.X R5, RZ, RZ, R5, P3, P4 ;  /* 0x000000ffff057210 */ /* 0x000fe40001fe8405 */
[----:B------:R-:W-:-:S04]  /*0920*/  IADD3 R16, P1, P2, R19, R16, R33 ;  /* 0x0000001013107210 */ /* 0x000fc80007a3e021 */
[----:B------:R-:W-:Y:S02]  /*0930*/  IADD3.X R5, RZ, RZ, R5, P1, P2 ;  /* 0x000000ffff057210 */ /* 0x000fe40000fe4405 */
[----:B------:R-:W-:-:S04]  /*0940*/  IADD3 R20, P3, P4, R23, R20, R16 ;  /* 0x0000001417147210 */ /* 0x000fc80007c7e010 */
[----:B------:R-:W-:Y:S02]  /*0950*/  IADD3.X R5, RZ, RZ, R5, P3, P4 ;  /* 0x000000ffff057210 */ /* 0x000fe40001fe8405 */
[----:B------:R-:W-:-:S04]  /*0960*/  IADD3 R24, P1, P2, R27, R24, R20 ;  /* 0x000000181b187210 */ /* 0x000fc80007a3e014 */
[----:B------:R-:W-:Y:S02]  /*0970*/  IADD3.X R5, RZ, RZ, R5, P1, P2 ;  /* 0x000000ffff057210 */ /* 0x000fe40000fe4405 */
[----:B---3--:R-:W-:-:S04]  /*0980*/  IADD3 R28, P3, P4, R31, R28, R24 ;  /* 0x0000001c1f1c7210 */ /* 0x008fc80007c7e018 */
[----:B------:R-:W-:Y:S02]  /*0990*/  IADD3.X R5, RZ, RZ, R5, P3, P4 ;  /* 0x000000ffff057210 */ /* 0x000fe40001fe8405 */
[----:B------:R-:W-:Y:S02]  /*09a0*/  ISETP.GE.AND P3, PT, R6, UR4, PT ;  /* 0x0000000406007c0c */ /* 0x000fe4000bf66270 */
[----:B------:R-:W-:Y:S02]  /*09b0*/  IADD3 R24, P4, R8, c[0x0][0x168], RZ ;  /* 0x00005a0008187a10 */ /* 0x000fe40007f9e0ff */
[----:B-----5:R-:W-:-:S04]  /*09c0*/  IADD3 R10, P2, P1, R13, R10, R28 ;  /* 0x0000000a0d0a7210 */ /* 0x020fc8000795e01c */
[----:B------:R-:W-:Y:S02]  /*09d0*/  IADD3.X R5, RZ, RZ, R5, P2, P1 ;  /* 0x000000ffff057210 */ /* 0x000fe400017e2405 */
[----:B------:R-:W-:Y:S02]  /*09e0*/  IADD3.X R25, R9, c[0x0][0x16c], RZ, P4, !PT ;  /* 0x00005b0009197a10 */ /* 0x000fe400027fe4ff */
[----:B------:R-:W-:-:S04]  /*09f0*/  IADD3 R4, P5, P6, R17, R14, R10 ;  /* 0x0000000e11047210 */ /* 0x000fc80007ebe00a */
[----:B------:R-:W-:Y:S01]  /*0a00*/  IADD3.X R5, RZ, RZ, R5, P5, P6 ;  /* 0x000000ffff057210 */ /* 0x000fe20002fec405 */
[----:B------:R-:W-:Y:S07]  /*0a10*/  @!P3 BRA `(.L_x_7) ;  /* 0xfffffbb00000b947 */ /* 0x000fee000383ffff */
.L_x_6:
[----:B------:R-:W-:-:S04]  /*0a20*/  IADD3 R7, -R6, c[0x0][0x17c], RZ ;  /* 0x00005f0006077a10 */ /* 0x000fc80007ffe1ff */
[----:B------:R-:W-:-:S12]  /*0a30*/  ISETP.GT.AND P1, PT, R7, 0x4, PT ;  /* 0x000000040700780c */ /* 0x000fd80003f24270 */
[----:B------:R-:W-:Y:S05]  /*0a40*/  @!P1 BRA `(.L_x_8) ;  /* 0x0000024000009947 */ /* 0x000fea0003800000 */
[----:B------:R-:W-:Y:S01]  /*0a50*/  IADD3 R10, P0, R24, c[0x0][0x168], RZ ;  /* 0x00005a00180a7a10 */ /* 0x000fe20007f1e0ff */
[----:B------:R-:W-:Y:S02]  /*0a60*/  IMAD.MOV.U32 R8, RZ, RZ, R24 ;  /* 0x000000ffff087224 */ /* 0x000fe400078e0018 */
[----:B------:R-:W-:Y:S01]  /*0a70*/  IMAD.MOV.U32 R9, RZ, RZ, R25 ;  /* 0x000000ffff097224 */ /* 0x000fe200078e0019 */
[----:B------:R-:W-:Y:S02]  /*0a80*/  IADD3.X R11, R25, c[0x0][0x16c], RZ, P0, !PT ;  /* 0x00005b00190b7a10 */ /* 0x000fe400007fe4ff */
[----:B------:R-:W-:-:S04]  /*0a90*/  IADD3 R12, P0, R10, c[0x0][0x168], RZ ;  /* 0x00005a000a0c7a10 */ /* 0x000fc80007f1e0ff */
[----:B------:R-:W-:Y:S01]  /*0aa0*/  IADD3.X R13, R11, c[0x0][0x16c], RZ, P0, !PT ;  /* 0x00005b000b0d7a10 */ /* 0x000fe200007fe4ff */
[----:B------:R-:W2:Y:S01]  /*0ab0*/  LDG.E.U8.SYS R9, [R8] ;  /* 0x0000000008097381 */ /* 0x000ea200001ee100 */
[----:B------:R-:W-:-:S03]  /*0ac0*/  IADD3 R14, P0, R12, c[0x0][0x168], RZ ;  /* 0x00005a000c0e7a10 */ /* 0x000fc60007f1e0ff */
[----:B------:R-:W2:Y:S01]  /*0ad0*/  LDG.E.U8.SYS R10, [R10] ;  /* 0x000000000a0a7381 */ /* 0x000ea200001ee100 */
[----:B------:R-:W-:Y:S02]  /*0ae0*/  IADD3.X R15, R13, c[0x0][0x16c], RZ, P0, !PT ;  /* 0x00005b000d0f7a10 */ /* 0x000fe400007fe4ff */
[----:B------:R-:W-:Y:S01]  /*0af0*/  IADD3 R16, P0, R14, c[0x0][0x168], RZ ;  /* 0x00005a000e107a10 */ /* 0x000fe20007f1e0ff */
[----:B------:R-:W3:Y:S03]  /*0b00*/  LDG.E.U8.SYS R12, [R12] ;  /* 0x000000000c0c7381 */ /* 0x000ee600001ee100 */
[----:B------:R-:W-:Y:S02]  /*0b10*/  IADD3.X R17, R15, c[0x0][0x16c], RZ, P0, !PT ;  /* 0x00005b000f117a10 */ /* 0x000fe400007fe4ff */
[----:B------:R-:W-:Y:S01]  /*0b20*/  IADD3 R18, P0, R16, c[0x0][0x168], RZ ;  /* 0x00005a0010127a10 */ /* 0x000fe20007f1e0ff */
[----:B------:R-:W3:Y:S03]  /*0b30*/  LDG.E.U8.SYS R15, [R14] ;  /* 0x000000000e0f7381 */ /* 0x000ee600001ee100 */
[----:B------:R-:W-:-:S02]  /*0b40*/  IADD3.X R19, R17, c[0x0][0x16c], RZ, P0, !PT ;  /* 0x00005b0011137a10 */ /* 0x000fc400007fe4ff */
[----:B------:R-:W-:Y:S01]  /*0b50*/  IADD3 R20, P0, R18, c[0x0][0x168], RZ ;  /* 0x00005a0012147a10 */ /* 0x000fe20007f1e0ff */
[----:B------:R-:W4:Y:S03]  /*0b60*/  LDG.E.U8.SYS R16, [R16] ;  /* 0x0000000010107381 */ /* 0x000f2600001ee100 */
[----:B------:R-:W-:Y:S02]  /*0b70*/  IADD3.X R21, R19, c[0x0][0x16c], RZ, P0, !PT ;  /* 0x00005b0013157a10 */ /* 0x000fe400007fe4ff */
[----:B------:R-:W-:Y:S01]  /*0b80*/  IADD3 R22, P0, R20, c[0x0][0x168], RZ ;  /* 0x00005a0014167a10 */ /* 0x000fe20007f1e0ff */
[----:B------:R-:W4:Y:S03]  /*0b90*/  LDG.E.U8.SYS R19, [R18] ;  /* 0x0000000012137381 */ /* 0x000f2600001ee100 */
[----:B------:R-:W-:-:S02]  /*0ba0*/  IADD3.X R23, R21, c[0x0][0x16c], RZ, P0, !PT ;  /* 0x00005b0015177a10 */ /* 0x000fc400007fe4ff */
[----:B------:R-:W5:Y:S06]  /*0bb0*/  LDG.E.U8.SYS R20, [R20] ;  /* 0x0000000014147381 */ /* 0x000f6c00001ee100 */
[----:B------:R-:W5:Y:S01]  /*0bc0*/  LDG.E.U8.SYS R7, [R22] ;  /* 0x0000000016077381 */ /* 0x000f6200001ee100 */
[----:B------:R-:W-:Y:S02]  /*0bd0*/  IADD3 R6, R6, 0x8, RZ ;  /* 0x0000000806067810 */ /* 0x000fe40007ffe0ff */
[----:B--2---:R-:W-:-:S04]  /*0be0*/  IADD3 R4, P0, P1, R10, R9, R4 ;  /* 0x000000090a047210 */ /* 0x004fc8000791e004 */
[----:B------:R-:W-:Y:S02]  /*0bf0*/  IADD3.X R5, RZ, RZ, R5, P0, P1 ;  /* 0x000000ffff057210 */ /* 0x000fe400007e2405 */
[----:B---3--:R-:W-:-:S04]  /*0c00*/  IADD3 R4, P3, P4, R15, R12, R4 ;  /* 0x0000000c0f047210 */ /* 0x008fc80007c7e004 */
[----:B------:R-:W-:Y:S02]  /*0c10*/  IADD3.X R5, RZ, RZ, R5, P3, P4 ;  /* 0x000000ffff057210 */ /* 0x000fe40001fe8405 */
[----:B------:R-:W-:Y:S02]  /*0c20*/  IADD3 R24, P3, R22, c[0x0][0x168], RZ ;  /* 0x00005a0016187a10 */ /* 0x000fe40007f7e0ff */
[----:B----4-:R-:W-:-:S04]  /*0c30*/  IADD3 R4, P1, P2, R19, R16, R4 ;  /* 0x0000001013047210 */ /* 0x010fc80007a3e004 */
[----:B------:R-:W-:Y:S02]  /*0c40*/  IADD3.X R5, RZ, RZ, R5, P1, P2 ;  /* 0x000000ffff057210 */ /* 0x000fe40000fe4405 */
[----:B------:R-:W-:Y:S02]  /*0c50*/  PLOP3.LUT P0, PT, PT, PT, PT, 0x8, 0x0 ;  /* 0x000000000000781c */ /* 0x000fe40003f0e170 */
[----:B-----5:R-:W-:Y:S02]  /*0c60*/  IADD3 R4, P4, P5, R7, R20, R4 ;  /* 0x0000001407047210 */ /* 0x020fe40007d9e004 */
[----:B------:R-:W-:Y:S02]  /*0c70*/  IADD3.X R25, R23, c[0x0][0x16c], RZ, P3, !PT ;  /* 0x00005b0017197a10 */ /* 0x000fe40001ffe4ff */
[----:B------:R-:W-:-:S08]  /*0c80*/  IADD3.X R5, RZ, RZ, R5, P4, P5 ;  /* 0x000000ffff057210 */ /* 0x000fd000027ea405 */
.L_x_8:
[----:B------:R-:W-:-:S12]  /*0c90*/  ISETP.LT.OR P0, PT, R6, c[0x0][0x17c], P0 ;  /* 0x00005f0006007a0c */ /* 0x000fd80000701670 */
        /* <DEDUP_REMOVED lines=10> */
[----:B------:R-:W-:-:S03]  /*0d40*/  IADD3.X R13, R11, c[0x0][0x16c], RZ, P0, !PT ;  /* 0x00005b000b0d7a10 */ /* 0x000fc600007fe4ff */
[----:B------:R-:W3:Y:S05]  /*0d50*/  LDG.E.U8.SYS R10, [R10] ;  /* 0x000000000a0a7381 */ /* 0x000eea00001ee100 */
[----:B------:R-:W3:Y:S01]  /*0d60*/  LDG.E.U8.SYS R13, [R12] ;  /* 0x000000000c0d7381 */ /* 0x000ee200001ee100 */
[----:B--2---:R-:W-:-:S04]  /*0d70*/  IADD3 R4, P0, P1, R8, R7, R4 ;  /* 0x0000000708047210 */ /* 0x004fc8000791e004 */
[----:B------:R-:W-:Y:S02]  /*0d80*/  IADD3.X R5, RZ, RZ, R5, P0, P1 ;  /* 0x000000ffff057210 */ /* 0x000fe400007e2405 */
[----:B---3--:R-:W-:-:S04]  /*0d90*/  IADD3 R4, P0, P1, R13, R10, R4 ;  /* 0x0000000a0d047210 */ /* 0x008fc8000791e004 */
[----:B------:R-:W-:-:S08]  /*0da0*/  IADD3.X R5, RZ, RZ, R5, P0, P1 ;  /* 0x000000ffff057210 */ /* 0x000fd000007e2405 */
.L_x_1:
[----:B------:R-:W-:Y:S01]  /*0db0*/  ISETP.GE.AND P0, PT, R0, c[0x0][0x174], PT ;  /* 0x00005d0000007a0c */ /* 0x000fe20003f06270 */
[----:B------:R-:W-:Y:S01]  /*0dc0*/  UIADD3 UR5, UR5, 0x1, URZ ;  /* 0x0000000105057890 */ /* 0x000fe2000fffe03f */
[----:B------:R-:W-:-:S10]  /*0dd0*/  IADD3 R0, R0, 0x1, RZ ;  /* 0x0000000100007810 */ /* 0x000fd40007ffe0ff */
[----:B------:R-:W-:Y:S05]  /*0de0*/  @!P0 BRA `(.L_x_9) ;  /* 0xfffff2e000008947 */ /* 0x000fea000383ffff */
.L_x_0:
[----:B------:R-:W-:Y:S02]  /*0df0*/  ULDC.64 UR4, c[0x0][0x180] ;  /* 0x0000600000047ab9 */ /* 0x000fe40000000a00 */
[----:B------:R-:W-:Y:S01]  /*0e00*/  STG.E.64.SYS [UR4], R4 ;  /* 0x00000004ff007986 */ /* 0x000fe2000c10eb04 */
[----:B------:R-:W-:Y:S09]  /*0e10*/  EXIT ;  /* 0x000000000000794d */ /* 0x000ff20003800000 */
.L_x_10:
[----:B------:R-:W-:-:S00]  /*0e20*/  BRA `(.L_x_10) ;  /* 0xfffffff000007947 */ /* 0x000fc0000383ffff */
[----:B------:R-:W-:-:S00]  /*0e30*/  NOP ;  /* 0x0000000000007918 */ /* 0x000fc00000000000 */
[----:B------:R-:W-:-:S00]  /*0e40*/  NOP ;  /* 0x0000000000007918 */ /* 0x000fc00000000000 */
[----:B------:R-:W-:-:S00]  /*0e50*/  NOP ;  /* 0x0000000000007918 */ /* 0x000fc00000000000 */
[----:B------:R-:W-:-:S00]  /*0e60*/  NOP ;  /* 0x0000000000007918 */ /* 0x000fc00000000000 */
[----:B------:R-:W-:-:S00]  /*0e70*/  NOP ;  /* 0x0000000000007918 */ /* 0x000fc00000000000 */
.L_x_13:


//--------------------- .text.NV12ToARGB          --------------------------
	.section	.text.NV12ToARGB,"ax",@progbits
	.sectioninfo	@"SHI_REGISTERS=19"
	.align	128
        .global         NV12ToARGB
        .type           NV12ToARGB,@function
        .size           NV12ToARGB,(.L_x_14 - NV12ToARGB)
        .other          NV12ToARGB,@"STO_CUDA_ENTRY STV_DEFAULT"
NV12ToARGB:
.text.NV12ToARGB:
[----:B------:R-:W-:-:S08]  /*0000*/  IMAD.MOV.U32 R1, RZ, RZ, c[0x0][0x28] ;  /* 0x00000a00ff017624 */ /* 0x000fd000078e00ff */
[----:B------:R-:W0:Y:S04]  /*0010*/  S2R R0, SR_CTAID.X ;  /* 0x0000000000007919 */ /* 0x000e280000002500 */
[----:B------:R-:W1:Y:S04]  /*0020*/  S2R R3, SR_TID.X ;  /* 0x0000000000037919 */ /* 0x000e680000002100 */
[----:B------:R-:W2:Y:S04]  /*0030*/  S2R R2, SR_CTAID.Y ;  /* 0x0000000000027919 */ /* 0x000ea80000002600 */
[----:B------:R-:W2:Y:S01]  /*0040*/  S2R R5, SR_TID.Y ;  /* 0x0000000000057919 */ /* 0x000ea20000002200 */
[----:B0-----:R-:W-:-:S02]  /*0050*/  IMAD.SHL.U32 R0, R0, 0x2, RZ ;  /* 0x0000000200007824 */ /* 0x001fc400078e00ff */
[----:B-1----:R-:W-:-:S04]  /*0060*/  IMAD.SHL.U32 R3, R3, 0x2, RZ ;  /* 0x0000000203037824 */ /* 0x002fc800078e00ff */
[----:B------:R-:W-:Y:S02]  /*0070*/  IMAD R0, R0, c[0x0][0x0], R3 ;  /* 0x0000000000007a24 */ /* 0x000fe400078e0203 */
[----:B--2---:R-:W-:-:S03]  /*0080*/  IMAD R2, R2, c[0x0][0x4], R5 ;  /* 0x0000010002027a24 */ /* 0x004fc600078e0205 */
[----:B------:R-:W-:-:S04]  /*0090*/  ISETP.GE.U32.AND P0, PT, R0, c[0x0][0x188], PT ;  /* 0x0000620000007a0c */ /* 0x000fc80003f06070 */
[----:B------:R-:W-:-:S12]  /*00a0*/  ISETP.GE.U32.OR P0, PT, R2, c[0x0][0x18c], P0 ;  /* 0x0000630002007a0c */ /* 0x000fd80000706470 */
[----:B------:R-:W-:Y:S05]  /*00b0*/  @P0 EXIT ;  /* 0x000000000000094d */ /* 0x000fea0003800000 */
[----:B------:R-:W-:Y:S02]  /*00c0*/  SHF.R.S32.HI R4, RZ, 0x2, R2 ;  /* 0x00000002ff047819 */ /* 0x000fe40000011402 */
[----:B------:R-:W-:Y:S02]  /*00d0*/  LOP3.LUT R3, R2, 0x1, RZ, 0xc0, !PT ;  /* 0x0000000102037812 */ /* 0x000fe400078ec0ff */
[----:B------:R-:W-:Y:S01]  /*00e0*/  SHF.R.S32.HI R5, RZ, 0x1f, R0 ;  /* 0x0000001fff057819 */ /* 0x000fe20000011400 */
[----:B------:R-:W-:Y:S01]  /*00f0*/  IMAD.SHL.U32 R4, R4, 0x2, RZ ;  /* 0x0000000204047824 */ /* 0x000fe200078e00ff */
[----:B------:R-:W-:-:S04]  /*0100*/  SHF.R.S32.HI R8, RZ, 0x1f, R2 ;  /* 0x0000001fff087819 */ /* 0x000fc80000011402 */
[----:B------:R-:W-:Y:S01]  /*0110*/  LOP3.LUT R4, R4, 0xfffffffe, R3, 0xe2, !PT ;  /* 0xfffffffe04047812 */ /* 0x000fe200078ee203 */
[----:B------:R-:W-:-:S03]  /*0120*/  IMAD R11, R8, c[0x0][0x168], RZ ;  /* 0x00005a00080b7a24 */ /* 0x000fc600078e02ff */
[----:B------:R-:W-:Y:S01]  /*0130*/  IADD3 R9, P0, R4, c[0x0][0x18c], RZ ;  /* 0x0000630004097a10 */ /* 0x000fe20007f1e0ff */
[----:B------:R-:W-:-:S03]  /*0140*/  IMAD R11, R2, c[0x0][0x16c], R11 ;  /* 0x00005b00020b7a24 */ /* 0x000fc600078e020b */
[----:B------:R-:W-:Y:S01]  /*0150*/  LEA.HI.X.SX32 R10, R4, RZ, 0x1, P0 ;  /* 0x000000ff040a7211 */ /* 0x000fe200000f0eff */
[----:B------:R-:W-:-:S04]  /*0160*/  IMAD.MOV.U32 R4, RZ, RZ, R0 ;  /* 0x000000ffff047224 */ /* 0x000fc800078e0000 */
[C-C-:B------:R-:W-:Y:S02]  /*0170*/  IMAD.WIDE.U32 R6, R9.reuse, c[0x0][0x168], R4.reuse ;  /* 0x00005a0009067a25 */ /* 0x140fe400078e0004 */
[----:B------:R-:W-:Y:S02]  /*0180*/  IMAD R10, R10, c[0x0][0x168], RZ ;  /* 0x00005a000a0a7a24 */ /* 0x000fe400078e02ff */
[----:B------:R-:W-:Y:S02]  /*0190*/  IMAD.WIDE.U32 R4, R2, c[0x0][0x168], R4 ;  /* 0x00005a0002047a25 */ /* 0x000fe400078e0004 */
[----:B------:R-:W-:Y:S01]  /*01a0*/  IMAD R9, R9, c[0x0][0x16c], R10 ;  /* 0x00005b0009097a24 */ /* 0x000fe200078e020a */
[----:B------:R-:W-:-:S04]  /*01b0*/  IADD3 R6, P1, R6, c[0x0][0x160], RZ ;  /* 0x0000580006067a10 */ /* 0x000fc80007f3e0ff */
[----:B------:R-:W-:Y:S02]  /*01c0*/  IADD3 R4, P0, R4, c[0x0][0x160], RZ ;  /* 0x0000580004047a10 */ /* 0x000fe40007f1e0ff */
[----:B------:R-:W-:Y:S02]  /*01d0*/  IADD3.X R7, R7, c[0x0][0x164], R9, P1, !PT ;  /* 0x0000590007077a10 */ /* 0x000fe40000ffe409 */
[----:B------:R-:W-:-:S06]  /*01e0*/  IADD3.X R5, R5, c[0x0][0x164], R11, P0, !PT ;  /* 0x0000590005057a10 */ /* 0x000fcc00007fe40b */
[----:B------:R-:W2:Y:S04]  /*01f0*/  LDG.E.U8.SYS R10, [R6] ;  /* 0x00000000060a7381 */ /* 0x000ea800001ee100 */
[----:B------:R-:W3:Y:S04]  /*0200*/  LDG.E.U8.SYS R8, [R4] ;  /* 0x0000000004087381 */ /* 0x000ee800001ee100 */
[----:B------:R-:W4:Y:S04]  /*0210*/  LDG.E.U8.SYS R11, [R6+0x1] ;  /* 0x00000100060b7381 */ /* 0x000f2800001ee100 */
[----:B------:R-:W5:Y:S01]  /*0220*/  LDG.E.U8.SYS R9, [R4+0x1] ;  /* 0x0000010004097381 */ /* 0x000f6200001ee100 */
[----:B------:R-:W-:-:S02]  /*0230*/  ISETP.NE.AND P0, PT, R3, RZ, PT ;  /* 0x000000ff0300720c */ /* 0x000fc40003f05270 */
[----:B--2---:R-:W-:Y:S01]  /*0240*/  LEA R10, R10, 0xfffffe00, 0x2 ;  /* 0xfffffe000a0a7811 */ /* 0x004fe200078e10ff */
[----:B---3--:R-:W-:-:S05]  /*0250*/  IMAD.SHL.U32 R8, R8, 0x4, RZ ;  /* 0x0000000408087824 */ /* 0x008fca00078e00ff */
[----:B------:R-:W0:Y:S01]  /*0260*/  I2F R10, R10 ;  /* 0x0000000a000a7306 */ /* 0x000e220000201400 */
[----:B----4-:R-:W-:Y:S01]  /*0270*/  LEA R11, R11, 0xfffffe00, 0x2 ;  /* 0xfffffe000b0b7811 */ /* 0x010fe200078e10ff */
[----:B------:R-:W1:Y:S01]  /*0280*/  I2F.U32 R8, R8 ;  /* 0x0000000800087306 */ /* 0x000e620000201000 */
[----:B-----5:R-:W-:-:S04]  /*0290*/  IMAD.SHL.U32 R9, R9, 0x4, RZ ;  /* 0x0000000409097824 */ /* 0x020fc800078e00ff */
[----:B------:R-:W2:Y:S02]  /*02a0*/  I2F R11, R11 ;  /* 0x0000000b000b7306 */ /* 0x000ea40000201400 */
[----:B------:R-:W3:Y:S01]  /*02b0*/  I2F.U32 R14, R9 ;  /* 0x00000009000e7306 */ /* 0x000ee20000201000 */
[C---:B0-----:R-:W-:Y:S02]  /*02c0*/  FMUL R5, R10.reuse, -0.39179998636245727539 ;  /* 0xbec89a020a057820 */ /* 0x041fe40000400000 */
[----:B------:R-:W-:Y:S02]  /*02d0*/  FMUL R15, R10, 2.0171999931335449219 ;  /* 0x400119ce0a0f7820 */ /* 0x000fe40000400000 */
[----:B------:R-:W-:Y:S02]  /*02e0*/  FMUL R13, RZ, R10 ;  /* 0x0000000aff0d7220 */ /* 0x000fe40000400000 */
[C---:B-1----:R-:W-:Y:S02]  /*02f0*/  FFMA R6, R8.reuse, 1.1643999814987182617, R5 ;  /* 0x3f950b0f08067823 */ /* 0x042fe40000000005 */
[----:B------:R-:W-:-:S02]  /*0300*/  FFMA R12, R8, 1.1643999814987182617, R15 ;  /* 0x3f950b0f080c7823 */ /* 0x000fc4000000000f */
[--C-:B------:R-:W-:Y:S02]  /*0310*/  FFMA R4, R8, 1.1643999814987182617, R13.reuse ;  /* 0x3f950b0f08047823 */ /* 0x100fe4000000000d */
[C---:B--2---:R-:W-:Y:S02]  /*0320*/  FFMA R6, R11.reuse, -0.81300002336502075195, R6 ;  /* 0xbf5020c50b067823 */ /* 0x044fe40000000006 */
[C---:B---3--:R-:W-:Y:S02]  /*0330*/  FFMA R16, R14.reuse, 1.1643999814987182617, R13 ;  /* 0x3f950b0f0e107823 */ /* 0x048fe4000000000d */
[C---:B------:R-:W-:Y:S02]  /*0340*/  FFMA R8, R14.reuse, 1.1643999814987182617, R5 ;  /* 0x3f950b0f0e087823 */ /* 0x040fe40000000005 */
[-C--:B------:R-:W-:Y:S02]  /*0350*/  FFMA R12, RZ, R11.reuse, R12 ;  /* 0x0000000bff0c7223 */ /* 0x080fe4000000000c */
[----:B------:R-:W-:Y:S01]  /*0360*/  FFMA R14, R14, 1.1643999814987182617, R15 ;  /* 0x3f950b0f0e0e7823 */ /* 0x000fe2000000000f */
[----:B------:R-:W-:Y:S01]  /*0370*/  FMNMX R6, RZ, R6, !PT ;  /* 0x00000006ff067209 */ /* 0x000fe20007800000 */
[C---:B------:R-:W-:Y:S01]  /*0380*/  FFMA R8, R11.reuse, -0.81300002336502075195, R8 ;  /* 0xbf5020c50b087823 */ /* 0x040fe20000000008 */
[----:B------:R-:W-:Y:S01]  /*0390*/  FMNMX R12, RZ, R12, !PT ;  /* 0x0000000cff0c7209 */ /* 0x000fe20007800000 */
[----:B------:R-:W-:Y:S01]  /*03a0*/  FFMA R14, RZ, R11, R14 ;  /* 0x0000000bff0e7223 */ /* 0x000fe2000000000e */
[----:B------:R-:W-:Y:S01]  /*03b0*/  FMNMX R6, R6, 1023, PT ;  /* 0x447fc00006067809 */ /* 0x000fe20003800000 */
[C---:B------:R-:W-:Y:S01]  /*03c0*/  FFMA R4, R11.reuse, 1.5959999561309814453, R4 ;  /* 0x3fcc49ba0b047823 */ /* 0x040fe20000000004 */
[----:B------:R-:W-:Y:S01]  /*03d0*/  FMNMX R8, RZ, R8, !PT ;  /* 0x00000008ff087209 */ /* 0x000fe20007800000 */
[----:B------:R-:W-:Y:S01]  /*03e0*/  FFMA R16, R11, 1.5959999561309814453, R16 ;  /* 0x3fcc49ba0b107823 */ /* 0x000fe20000000010 */
[----:B------:R-:W-:-:S02]  /*03f0*/  FMNMX R12, R12, 1023, PT ;  /* 0x447fc0000c0c7809 */ /* 0x000fc40003800000 */
[----:B------:R-:W-:Y:S01]  /*0400*/  FMNMX R14, RZ, R14, !PT ;  /* 0x0000000eff0e7209 */ /* 0x000fe20007800000 */
[----:B------:R-:W0:Y:S01]  /*0410*/  F2I.U32.TRUNC.NTZ R6, R6 ;  /* 0x0000000600067305 */ /* 0x000e22000020f000 */
[----:B------:R-:W-:Y:S02]  /*0420*/  FMNMX R9, R8, 1023, PT ;  /* 0x447fc00008097809 */ /* 0x000fe40003800000 */
[----:B------:R-:W-:Y:S02]  /*0430*/  FMNMX R4, RZ, R4, !PT ;  /* 0x00000004ff047209 */ /* 0x000fe40007800000 */
[----:B------:R-:W-:Y:S01]  /*0440*/  FMNMX R16, RZ, R16, !PT ;  /* 0x00000010ff107209 */ /* 0x000fe20007800000 */
[----:B------:R-:W1:Y:S01]  /*0450*/  F2I.U32.TRUNC.NTZ R12, R12 ;  /* 0x0000000c000c7305 */ /* 0x000e62000020f000 */
[----:B------:R-:W-:Y:S02]  /*0460*/  FMNMX R14, R14, 1023, PT ;  /* 0x447fc0000e0e7809 */ /* 0x000fe40003800000 */
[----:B------:R-:W-:-:S02]  /*0470*/  FMNMX R4, R4, 1023, PT ;  /* 0x447fc00004047809 */ /* 0x000fc40003800000 */
[----:B------:R-:W-:Y:S01]  /*0480*/  FMNMX R16, R16, 1023, PT ;  /* 0x447fc00010107809 */ /* 0x000fe20003800000 */
[----:B------:R-:W2:Y:S01]  /*0490*/  F2I.U32.TRUNC.NTZ R9, R9 ;  /* 0x0000000900097305 */ /* 0x000ea2000020f000 */
[----:B------:R-:W3:Y:S02]  /*04a0*/  F2I.U32.TRUNC.NTZ R14, R14 ;  /* 0x0000000e000e7305 */ /* 0x000ee4000020f000 */
[----:B------:R-:W4:Y:S02]  /*04b0*/  F2I.U32.TRUNC.NTZ R4, R4 ;  /* 0x0000000400047305 */ /* 0x000f24000020f000 */
[----:B------:R-:W5:Y:S01]  /*04c0*/  F2I.U32.TRUNC.NTZ R16, R16 ;  /* 0x0000001000107305 */ /* 0x000f62000020f000 */
[----:B0-----:R-:W-:Y:S01]  /*04d0*/  IMAD.SHL.U32 R8, R6, 0x40, RZ ;  /* 0x0000004006087824 */ /* 0x001fe200078e00ff */
[----:B-1----:R-:W-:Y:S01]  /*04e0*/  SHF.R.U32.HI R5, RZ, 0x2, R12 ;  /* 0x00000002ff057819 */ /* 0x002fe2000001160c */
[----:B------:R-:W-:-:S03]  /*04f0*/  IMAD.MOV.U32 R10, RZ, RZ, c[0x0][0x174] ;  /* 0x00005d00ff0a7624 */ /* 0x000fc600078e00ff */
[----:B------:R-:W-:Y:S01]  /*0500*/  LOP3.LUT R7, R5, 0xffff00, R8, 0xf8, !PT ;  /* 0x00ffff0005077812 */ /* 0x000fe200078ef808 */
[----:B------:R-:W-:Y:S02]  /*0510*/  IMAD.MOV.U32 R8, RZ, RZ, c[0x0][0x170] ;  /* 0x00005c00ff087624 */ /* 0x000fe400078e00ff */
[----:B--2---:R-:W-:Y:S01]  /*0520*/  IMAD.SHL.U32 R6, R9, 0x40, RZ ;  /* 0x0000004009067824 */ /* 0x004fe200078e00ff */
[----:B---3--:R-:W-:Y:S02]  /*0530*/  SHF.R.U32.HI R3, RZ, 0x2, R14 ;  /* 0x00000002ff037819 */ /* 0x008fe4000001160e */
[----:B------:R-:W-:Y:S01]  /*0540*/  SHF.R.S32.HI R5, RZ, 0x1, R2 ;  /* 0x00000001ff057819 */ /* 0x000fe20000011402 */
[----:B----4-:R-:W-:Y:S01]  /*0550*/  IMAD.SHL.U32 R4, R4, 0x4000, RZ ;  /* 0x0000400004047824 */ /* 0x010fe200078e00ff */
[----:B------:R-:W-:Y:S01]  /*0560*/  LOP3.LUT R9, R3, 0xffff00, R6, 0xf8, !PT ;  /* 0x00ffff0003097812 */ /* 0x000fe200078ef806 */
[----:B-----5:R-:W-:Y:S01]  /*0570*/  IMAD.SHL.U32 R16, R16, 0x4000, RZ ;  /* 0x0000400010107824 */ /* 0x020fe200078e00ff */
[----:B------:R-:W-:Y:S01]  /*0580*/  SEL R2, R8, c[0x0][0x178], !P0 ;  /* 0x00005e0008027a07 */ /* 0x000fe20004000000 */
[----:B------:R-:W-:Y:S01]  /*0590*/  IMAD R5, R5, c[0x0][0x188], R0 ;  /* 0x0000620005057a24 */ /* 0x000fe200078e0200 */
[----:B------:R-:W-:-:S02]  /*05a0*/  SEL R3, R10, c[0x0][0x17c], !P0 ;  /* 0x00005f000a037a07 */ /* 0x000fc40004000000 */
[----:B------:R-:W-:Y:S02]  /*05b0*/  LOP3.LUT R4, R7, 0xff0000, R4, 0xf8, !PT ;  /* 0x00ff000007047812 */ /* 0x000fe400078ef804 */
[----:B------:R-:W-:Y:S01]  /*05c0*/  LOP3.LUT R9, R9, 0xff0000, R16, 0xf8, !PT ;  /* 0x00ff000009097812 */ /* 0x000fe200078ef810 */
[----:B------:R-:W-:Y:S01]  /*05d0*/  IMAD.WIDE R2, R5, 0x4, R2 ;  /* 0x0000000405027825 */ /* 0x000fe200078e0202 */
[----:B------:R-:W-:Y:S02]  /*05e0*/  LOP3.LUT R5, R4, 0xff000000, RZ, 0xfc, !PT ;  /* 0xff00000004057812 */ /* 0x000fe400078efcff */
[----:B------:R-:W-:-:S07]  /*05f0*/  LOP3.LUT R9, R9, 0xff000000, RZ, 0xfc, !PT ;  /* 0xff00000009097812 */ /* 0x000fce00078efcff */
[----:B------:R-:W-:Y:S04]  /*0600*/  STG.E.SYS [R2], R5 ;  /* 0x0000000502007386 */ /* 0x000fe8000010e900 */
[----:B------:R-:W-:Y:S01]  /*0610*/  STG.E.SYS [R2+0x4], R9 ;  /* 0x0000040902007386 */ /* 0x000fe2000010e900 */
[----:B------:R-:W-:Y:S05]  /*0620*/  EXIT ;  /* 0x000000000000794d */ /* 0x000fea0003800000 */
.L_x_11:
[----:B------:R-:W-:-:S00]  /*0630*/  BRA `(.L_x_11) ;  /* 0xfffffff000007947 */ /* 0x000fc0000383ffff */
[----:B------:R-:W-:-:S00]  /*0640*/  NOP ;  /* 0x0000000000007918 */ /* 0x000fc00000000000 */
[----:B------:R-:W-:-:S00]  /*0650*/  NOP ;  /* 0x0000000000007918 */ /* 0x000fc00000000000 */
[----:B------:R-:W-:-:S00]  /*0660*/  NOP ;  /* 0x0000000000007918 */ /* 0x000fc00000000000 */
[----:B------:R-:W-:-:S00]  /*0670*/  NOP ;  /* 0x0000000000007918 */ /* 0x000fc00000000000 */
.L_x_14:


//--------------------- .text.NV12ToGrayScale     --------------------------
	.section	.text.NV12ToGrayScale,"ax",@progbits
	.sectioninfo	@"SHI_REGISTERS=12"
	.align	128
        .global         NV12ToGrayScale
        .type           NV12ToGrayScale,@function
        .size           NV12ToGrayScale,(.L_x_15 - NV12ToGrayScale)
        .other          NV12ToGrayScale,@"STO_CUDA_ENTRY STV_DEFAULT"
NV12ToGrayScale:
.text.NV12ToGrayScale:
[----:B------:R-:W-:-:S08]  /*0000*/  IMAD.MOV.U32 R1, RZ, RZ, c[0x0][0x28] ;  /* 0x00000a00ff017624 */ /* 0x000fd000078e00ff */
[----:B------:R-:W0:Y:S04]  /*0010*/  S2R R4, SR_CTAID.X ;  /* 0x0000000000047919 */ /* 0x000e280000002500 */
[----:B------:R-:W0:Y:S04]  /*0020*/  S2R R3, SR_TID.X ;  /* 0x0000000000037919 */ /* 0x000e280000002100 */
[----:B------:R-:W1:Y:S04]  /*0030*/  S2R R7, SR_CTAID.Y ;  /* 0x0000000000077919 */ /* 0x000e680000002600 */
[----:B------:R-:W1:Y:S01]  /*0040*/  S2R R0, SR_TID.Y ;  /* 0x0000000000007919 */ /* 0x000e620000002200 */
[----:B0-----:R-:W-:-:S05]  /*0050*/  IMAD R4, R4, c[0x0][0x0], R3 ;  /* 0x0000000004047a24 */ /* 0x001fca00078e0203 */
[----:B------:R-:W-:Y:S01]  /*0060*/  ISETP.GE.AND P0, PT, R4, c[0x0][0x180], PT ;  /* 0x0000600004007a0c */ /* 0x000fe20003f06270 */
[----:B-1----:R-:W-:-:S05]  /*0070*/  IMAD R7, R7, c[0x0][0x4], R0 ;  /* 0x0000010007077a24 */ /* 0x002fca00078e0200 */
[----:B------:R-:W-:-:S12]  /*0080*/  ISETP.GE.OR P0, PT, R7, c[0x0][0x184], P0 ;  /* 0x0000610007007a0c */ /* 0x000fd80000706670 */
[----:B------:R-:W-:Y:S05]  /*0090*/  @P0 EXIT ;  /* 0x000000000000094d */ /* 0x000fea0003800000 */
[----:B------:R-:W-:Y:S02]  /*00a0*/  SHF.R.S32.HI R5, RZ, 0x1f, R4 ;  /* 0x0000001fff057819 */ /* 0x000fe40000011404 */
[----:B------:R-:W-:-:S03]  /*00b0*/  SHF.R.S32.HI R0, RZ, 0x1f, R7 ;  /* 0x0000001fff007819 */ /* 0x000fc60000011407 */
[----:B------:R-:W-:Y:S02]  /*00c0*/  IMAD.WIDE.U32 R2, R7, c[0x0][0x168], R4 ;  /* 0x00005a0007027a25 */ /* 0x000fe400078e0004 */
[----:B------:R-:W-:-:S04]  /*00d0*/  IMAD R6, R0, c[0x0][0x168], RZ ;  /* 0x00005a0000067a24 */ /* 0x000fc800078e02ff */
[----:B------:R-:W-:Y:S01]  /*00e0*/  IMAD R9, R7, c[0x0][0x16c], R6 ;  /* 0x00005b0007097a24 */ /* 0x000fe200078e0206 */
[----:B------:R-:W-:-:S04]  /*00f0*/  IADD3 R2, P0, R2, c[0x0][0x160], RZ ;  /* 0x0000580002027a10 */ /* 0x000fc80007f1e0ff */
[----:B------:R-:W-:-:S08]  /*0100*/  IADD3.X R3, R3, c[0x0][0x164], R9, P0, !PT ;  /* 0x0000590003037a10 */ /* 0x000fd000007fe409 */
[----:B------:R-:W2:Y:S01]  /*0110*/  LDG.E.U8.SYS R2, [R2] ;  /* 0x0000000002027381 */ /* 0x000ea200001ee100 */
[----:B------:R-:W-:Y:S02]  /*0120*/  IMAD R0, R0, c[0x0][0x178], RZ ;  /* 0x00005e0000007a24 */ /* 0x000fe400078e02ff */
[C---:B------:R-:W-:Y:S02]  /*0130*/  IMAD.WIDE.U32 R4, R7.reuse, c[0x0][0x178], R4 ;  /* 0x00005e0007047a25 */ /* 0x040fe400078e0004 */
[----:B------:R-:W-:-:S04]  /*0140*/  IMAD R9, R7, c[0x0][0x17c], R0 ;  /* 0x00005f0007097a24 */ /* 0x000fc800078e0200 */
[----:B------:R-:W-:Y:S01]  /*0150*/  IMAD.IADD R9, R5, 0x1, R9 ;  /* 0x0000000105097824 */ /* 0x000fe200078e0209 */
[----:B------:R-:W-:Y:S02]  /*0160*/  LEA R6, P0, R4, c[0x0][0x170], 0x2 ;  /* 0x00005c0004067a11 */ /* 0x000fe400078010ff */
[----:B--2---:R-:W-:-:S04]  /*0170*/  PRMT R7, R2, 0x7604, R2 ;  /* 0x0000760402077816 */ /* 0x004fc80000000002 */
[----:B------:R-:W-:-:S04]  /*0180*/  PRMT R7, R2, 0x7054, R7 ;  /* 0x0000705402077816 */ /* 0x000fc80000000007 */
[----:B------:R-:W-:Y:S02]  /*0190*/  LOP3.LUT R5, R7, 0xff000000, RZ, 0xfc, !PT ;  /* 0xff00000007057812 */ /* 0x000fe400078efcff */
[----:B------:R-:W-:-:S08]  /*01a0*/  LEA.HI.X R7, R4, c[0x0][0x174], R9, 0x2, P0 ;  /* 0x00005d0004077a11 */ /* 0x000fd000000f1409 */
[----:B------:R-:W-:Y:S01]  /*01b0*/  STG.E.SYS [R6], R5 ;  /* 0x0000000506007386 */ /* 0x000fe2000010e900 */
[----:B------:R-:W-:Y:S05]  /*01c0*/  EXIT ;  /* 0x000000000000794d */ /* 0x000fea0003800000 */
.L_x_12:
[----:B------:R-:W-:-:S00]  /*01d0*/  BRA `(.L_x_12) ;  /* 0xfffffff000007947 */ /* 0x000fc0000383ffff */
[----:B------:R-:W-:-:S00]  /*01e0*/  NOP ;  /* 0x0000000000007918 */ /* 0x000fc00000000000 */
[----:B------:R-:W-:-:S00]  /*01f0*/  NOP ;  /* 0x0000000000007918 */ /* 0x000fc00000000000 */
.L_x_15:
